//
// Generated by NVIDIA NVVM Compiler
//
// Compiler Build ID: CL-36424714
// Cuda compilation tools, release 13.0, V13.0.88
// Based on NVVM 20.0.0
//

.version 9.0
.target sm_100
.address_size 64

	// .globl	_Z11rdiv_doubleiPdS_S_

.visible .entry _Z11rdiv_doubleiPdS_S_(
	.param .u32 _Z11rdiv_doubleiPdS_S__param_0,
	.param .u64 .ptr .align 1 _Z11rdiv_doubleiPdS_S__param_1,
	.param .u64 .ptr .align 1 _Z11rdiv_doubleiPdS_S__param_2,
	.param .u64 .ptr .align 1 _Z11rdiv_doubleiPdS_S__param_3
)
{
	.reg .pred 	%p<2>;
	.reg .b32 	%r<6>;
	.reg .b64 	%rd<11>;
	.reg .b64 	%fd<4>;

	ld.param.u32 	%r2, [_Z11rdiv_doubleiPdS_S__param_0];
	ld.param.u64 	%rd1, [_Z11rdiv_doubleiPdS_S__param_1];
	ld.param.u64 	%rd2, [_Z11rdiv_doubleiPdS_S__param_2];
	ld.param.u64 	%rd3, [_Z11rdiv_doubleiPdS_S__param_3];
	mov.u32 	%r3, %ctaid.x;
	mov.u32 	%r4, %ntid.x;
	mov.u32 	%r5, %tid.x;
	mad.lo.s32 	%r1, %r3, %r4, %r5;
	setp.ge.s32 	%p1, %r1, %r2;
	@%p1 bra 	$L__BB0_2;
	cvta.to.global.u64 	%rd4, %rd2;
	cvta.to.global.u64 	%rd5, %rd1;
	cvta.to.global.u64 	%rd6, %rd3;
	mul.wide.s32 	%rd7, %r1, 8;
	add.s64 	%rd8, %rd4, %rd7;
	ld.global.f64 	%fd1, [%rd8];
	add.s64 	%rd9, %rd5, %rd7;
	ld.global.f64 	%fd2, [%rd9];
	div.rn.f64 	%fd3, %fd1, %fd2;
	add.s64 	%rd10, %rd6, %rd7;
	st.global.f64 	[%rd10], %fd3;
$L__BB0_2:
	ret;

}


// ===== COMPILED SASS (sm_100) =====

	.target	sm_100

	.elftype	@"ET_EXEC"


//--------------------- .note.nv.tkinfo           --------------------------
	.section	.note.nv.tkinfo,"",@"SHT_NOTE"
	.sectionflags	@"SHF_NOTE_NV_TKINFO"
	.tkinfo
        /*0018*/ 	.word	0x00000002
        /*0030*/ 	.string	""
        /*0030*/ 	.string	"ptxas"
        /*0030*/ 	.string	"Cuda compilation tools, release 13.0, V13.0.88"
        /*0030*/ 	.string	"Build cuda_13.0.r13.0/compiler.36424714_0"
        /*0030*/ 	.string	"-arch sm_100 -m 64 "



//--------------------- .note.nv.cuinfo           --------------------------
	.section	.note.nv.cuinfo,"",@"SHT_NOTE"
	.sectionflags	@"SHF_NOTE_NV_CUINFO"
        /*0018*/ 	.short	0x0002
        /*001a*/ 	.short	0x0064
        /*001c*/ 	.short	0x0082
	.zero		2


//--------------------- .nv.info                  --------------------------
	.section	.nv.info,"",@"SHT_CUDA_INFO"
	.align	4


	//----- nvinfo : EIATTR_REGCOUNT
	.align		4
        /*0000*/ 	.byte	0x04, 0x2f
        /*0002*/ 	.short	(.L_1 - .L_0)
	.align		4
.L_0:
        /*0004*/ 	.word	index@(_Z11rdiv_doubleiPdS_S_)
        /*0008*/ 	.word	0x00000019


	//----- nvinfo : EIATTR_FRAME_SIZE
	.align		4
.L_1:
        /*000c*/ 	.byte	0x04, 0x11
        /*000e*/ 	.short	(.L_3 - .L_2)
	.align		4
.L_2:
        /*0010*/ 	.word	index@($__internal_0_$__cuda_sm20_div_rn_f64_full)
        /*0014*/ 	.word	0x00000000


	//----- nvinfo : EIATTR_FRAME_SIZE
	.align		4
.L_3:
        /*0018*/ 	.byte	0x04, 0x11
        /*001a*/ 	.short	(.L_5 - .L_4)
	.align		4
.L_4:
        /*001c*/ 	.word	index@(_Z11rdiv_doubleiPdS_S_)
        /*0020*/ 	.word	0x00000000


	//----- nvinfo : EIATTR_MIN_STACK_SIZE
	.align		4
.L_5:
        /*0024*/ 	.byte	0x04, 0x12
        /*0026*/ 	.short	(.L_7 - .L_6)
	.align		4
.L_6:
        /*0028*/ 	.word	index@(_Z11rdiv_doubleiPdS_S_)
        /*002c*/ 	.word	0x00000000
.L_7:


//--------------------- .nv.compat                --------------------------
	.section	.nv.compat,"",@"SHT_CUDA_COMPAT_INFO"
	.align	4
        /*0000*/ 	.byte	0x02, 0x09, 0x00, 0x00, 0x02, 0x02, 0x01, 0x00, 0x02, 0x05, 0x05, 0x00, 0x03, 0x07, 0x01, 0x01
        /*0010*/ 	.byte	0x02, 0x03, 0x00, 0x00, 0x02, 0x06, 0x01, 0x00, 0x04, 0x0b, 0x08, 0x00, 0x01, 0x00, 0x00, 0x00
        /*0020*/ 	.byte	0x00, 0x00, 0x00, 0x00


//--------------------- .nv.info._Z11rdiv_doubleiPdS_S_ --------------------------
	.section	.nv.info._Z11rdiv_doubleiPdS_S_,"",@"SHT_CUDA_INFO"
	.sectionflags	@""
	.align	4


	//----- nvinfo : EIATTR_CUDA_API_VERSION
	.align		4
        /*0000*/ 	.byte	0x04, 0x37
        /*0002*/ 	.short	(.L_9 - .L_8)
.L_8:
        /*0004*/ 	.word	0x00000082


	//----- nvinfo : EIATTR_KPARAM_INFO
	.align		4
.L_9:
        /*0008*/ 	.byte	0x04, 0x17
        /*000a*/ 	.short	(.L_11 - .L_10)
.L_10:
        /*000c*/ 	.word	0x00000000
        /*0010*/ 	.short	0x0003
        /*0012*/ 	.short	0x0018
        /*0014*/ 	.byte	0x00, 0xf5, 0x21, 0x00


	//----- nvinfo : EIATTR_KPARAM_INFO
	.align		4
.L_11:
        /*0018*/ 	.byte	0x04, 0x17
        /*001a*/ 	.short	(.L_13 - .L_12)
.L_12:
        /*001c*/ 	.word	0x00000000
        /*0020*/ 	.short	0x0002
        /*0022*/ 	.short	0x0010
        /*0024*/ 	.byte	0x00, 0xf5, 0x21, 0x00


	//----- nvinfo : EIATTR_KPARAM_INFO
	.align		4
.L_13:
        /*0028*/ 	.byte	0x04, 0x17
        /*002a*/ 	.short	(.L_15 - .L_14)
.L_14:
        /*002c*/ 	.word	0x00000000
        /*0030*/ 	.short	0x0001
        /*0032*/ 	.short	0x0008
        /*0034*/ 	.byte	0x00, 0xf5, 0x21, 0x00


	//----- nvinfo : EIATTR_KPARAM_INFO
	.align		4
.L_15:
        /*0038*/ 	.byte	0x04, 0x17
        /*003a*/ 	.short	(.L_17 - .L_16)
.L_16:
        /*003c*/ 	.word	0x00000000
        /*0040*/ 	.short	0x0000
        /*0042*/ 	.short	0x0000
        /*0044*/ 	.byte	0x00, 0xf0, 0x11, 0x00


	//----- nvinfo : EIATTR_SPARSE_MMA_MASK
	.align		4
.L_17:
        /*0048*/ 	.byte	0x03, 0x50
        /*004a*/ 	.short	0x0000


	//----- nvinfo : EIATTR_MAXREG_COUNT
	.align		4
        /*004c*/ 	.byte	0x03, 0x1b
        /*004e*/ 	.short	0x00ff


	//----- nvinfo : EIATTR_MERCURY_ISA_VERSION
	.align		4
        /*0050*/ 	.byte	0x03, 0x5f
        /*0052*/ 	.short	0x0101


	//----- nvinfo : EIATTR_VRC_CTA_INIT_COUNT
	.align		4
        /*0054*/ 	.byte	0x02, 0x4a
	.zero		1
	.zero		1


	//----- nvinfo : EIATTR_EXIT_INSTR_OFFSETS
	.align		4
        /*0058*/ 	.byte	0x04, 0x1c
        /*005a*/ 	.short	(.L_19 - .L_18)


	//   ....[0]....
.L_18:
        /*005c*/ 	.word	0x00000070


	//   ....[1]....
        /*0060*/ 	.word	0x00000240


	//----- nvinfo : EIATTR_CRS_STACK_SIZE
	.align		4
.L_19:
        /*0064*/ 	.byte	0x04, 0x1e
        /*0066*/ 	.short	(.L_21 - .L_20)
.L_20:
        /*0068*/ 	.word	0x00000000


	//----- nvinfo : EIATTR_CBANK_PARAM_SIZE
	.align		4
.L_21:
        /*006c*/ 	.byte	0x03, 0x19
        /*006e*/ 	.short	0x0020


	//----- nvinfo : EIATTR_PARAM_CBANK
	.align		4
        /*0070*/ 	.byte	0x04, 0x0a
        /*0072*/ 	.short	(.L_23 - .L_22)
	.align		4
.L_22:
        /*0074*/ 	.word	index@(.nv.constant0._Z11rdiv_doubleiPdS_S_)
        /*0078*/ 	.short	0x0380
        /*007a*/ 	.short	0x0020


	//----- nvinfo : EIATTR_SW_WAR
	.align		4
.L_23:
        /*007c*/ 	.byte	0x04, 0x36
        /*007e*/ 	.short	(.L_25 - .L_24)
.L_24:
        /*0080*/ 	.word	0x00000008
.L_25:


//--------------------- .nv.callgraph             --------------------------
	.section	.nv.callgraph,"",@"SHT_CUDA_CALLGRAPH"
	.align	4
	.sectionentsize	8
	.align		4
        /*0000*/ 	.word	0x00000000
	.align		4
        /*0004*/ 	.word	0xffffffff
	.align		4
        /*0008*/ 	.word	0x00000000
	.align		4
        /*000c*/ 	.word	0xfffffffe
	.align		4
        /*0010*/ 	.word	0x00000000
	.align		4
        /*0014*/ 	.word	0xfffffffd
	.align		4
        /*0018*/ 	.word	0x00000000
	.align		4
        /*001c*/ 	.word	0xfffffffc


//--------------------- .text._Z11rdiv_doubleiPdS_S_ --------------------------
	.section	.text._Z11rdiv_doubleiPdS_S_,"ax",@progbits
	.align	128
        .global         _Z11rdiv_doubleiPdS_S_
        .type           _Z11rdiv_doubleiPdS_S_,@function
        .size           _Z11rdiv_doubleiPdS_S_,(.L_x_8 - _Z11rdiv_doubleiPdS_S_)
        .other          _Z11rdiv_doubleiPdS_S_,@"STO_CUDA_ENTRY STV_DEFAULT"
_Z11rdiv_doubleiPdS_S_:
.text._Z11rdiv_doubleiPdS_S_:
[----:B------:R-:W-:Y:S01]  /*0000*/  LDC R1, c[0x0][0x37c] ;  /* 0x0000df00ff017b82 */ /* 0x000fe20000000800 */
[----:B------:R-:W0:Y:S07]  /*0010*/  S2R R3, SR_TID.X ;  /* 0x0000000000037919 */ /* 0x000e2e0000002100 */
[----:B------:R-:W0:Y:S01]  /*0020*/  S2UR UR4, SR_CTAID.X ;  /* 0x00000000000479c3 */ /* 0x000e220000002500 */
[----:B------:R-:W1:Y:S07]  /*0030*/  LDCU UR5, c[0x0][0x380] ;  /* 0x00007000ff0577ac */ /* 0x000e6e0008000800 */
[----:B------:R-:W0:Y:S02]  /*0040*/  LDC R0, c[0x0][0x360] ;  /* 0x0000d800ff007b82 */ /* 0x000e240000000800 */
[----:B0-----:R-:W-:-:S05]  /*0050*/  IMAD R0, R0, UR4, R3 ;  /* 0x0000000400007c24 */ /* 0x001fca000f8e0203 */
[----:B-1----:R-:W-:-:S13]  /*0060*/  ISETP.GE.AND P0, PT, R0, UR5, PT ;  /* 0x0000000500007c0c */ /* 0x002fda000bf06270 */
[----:B------:R-:W-:Y:S05]  /*0070*/  @P0 EXIT ;  /* 0x000000000000094d */ /* 0x000fea0003800000 */
[----:B------:R-:W0:Y:S01]  /*0080*/  LDC.64 R4, c[0x0][0x388] ;  /* 0x0000e200ff047b82 */ /* 0x000e220000000a00 */
[----:B------:R-:W1:Y:S07]  /*0090*/  LDCU.64 UR4, c[0x0][0x358] ;  /* 0x00006b00ff0477ac */ /* 0x000e6e0008000a00 */
[----:B------:R-:W2:Y:S01]  /*00a0*/  LDC.64 R6, c[0x0][0x390] ;  /* 0x0000e400ff067b82 */ /* 0x000ea20000000a00 */
[----:B0-----:R-:W-:-:S06]  /*00b0*/  IMAD.WIDE R4, R0, 0x8, R4 ;  /* 0x0000000800047825 */ /* 0x001fcc00078e0204 */
[----:B-1----:R-:W3:Y:S01]  /*00c0*/  LDG.E.64 R4, desc[UR4][R4.64] ;  /* 0x0000000404047981 */ /* 0x002ee2000c1e1b00 */
[----:B--2---:R-:W-:-:S06]  /*00d0*/  IMAD.WIDE R6, R0, 0x8, R6 ;  /* 0x0000000800067825 */ /* 0x004fcc00078e0206 */
[----:B------:R-:W2:Y:S01]  /*00e0*/  LDG.E.64 R6, desc[UR4][R6.64] ;  /* 0x0000000406067981 */ /* 0x000ea2000c1e1b00 */
[----:B------:R-:W-:Y:S01]  /*00f0*/  IMAD.MOV.U32 R2, RZ, RZ, 0x1 ;  /* 0x00000001ff027424 */ /* 0x000fe200078e00ff */
[----:B------:R-:W-:Y:S01]  /*0100*/  BSSY.RECONVERGENT B0, `(.L_x_0) ;  /* 0x0000010000007945 */ /* 0x000fe20003800200 */
[----:B---3--:R-:W0:Y:S01]  /*0110*/  MUFU.RCP64H R3, R5 ;  /* 0x0000000500037308 */ /* 0x008e220000001800 */
[----:B--2---:R-:W-:-:S03]  /*0120*/  FSETP.GEU.AND P1, PT, |R7|, 6.5827683646048100446e-37, PT ;  /* 0x036000000700780b */ /* 0x004fc60003f2e200 */
[----:B0-----:R-:W-:-:S08]  /*0130*/  DFMA R8, -R4, R2, 1 ;  /* 0x3ff000000408742b */ /* 0x001fd00000000102 */
[----:B------:R-:W-:-:S08]  /*0140*/  DFMA R8, R8, R8, R8 ;  /* 0x000000080808722b */ /* 0x000fd00000000008 */
[----:B------:R-:W-:-:S08]  /*0150*/  DFMA R8, R2, R8, R2 ;  /* 0x000000080208722b */ /* 0x000fd00000000002 */
[----:B------:R-:W-:-:S08]  /*0160*/  DFMA R2, -R4, R8, 1 ;  /* 0x3ff000000402742b */ /* 0x000fd00000000108 */
[----:B------:R-:W-:-:S08]  /*0170*/  DFMA R2, R8, R2, R8 ;  /* 0x000000020802722b */ /* 0x000fd00000000008 */
[----:B------:R-:W-:-:S08]  /*0180*/  DMUL R8, R6, R2 ;  /* 0x0000000206087228 */ /* 0x000fd00000000000 */
[----:B------:R-:W-:-:S08]  /*0190*/  DFMA R10, -R4, R8, R6 ;  /* 0x00000008040a722b */ /* 0x000fd00000000106 */
[----:B------:R-:W-:-:S10]  /*01a0*/  DFMA R2, R2, R10, R8 ;  /* 0x0000000a0202722b */ /* 0x000fd40000000008 */
[----:B------:R-:W-:-:S05]  /*01b0*/  FFMA R8, RZ, R5, R3 ;  /* 0x00000005ff087223 */ /* 0x000fca0000000003 */
[----:B------:R-:W-:-:S13]  /*01c0*/  FSETP.GT.AND P0, PT, |R8|, 1.469367938527859385e-39, PT ;  /* 0x001000000800780b */ /* 0x000fda0003f04200 */
[----:B------:R-:W-:Y:S05]  /*01d0*/  @P0 BRA P1, `(.L_x_1) ;  /* 0x0000000000080947 */ /* 0x000fea0000800000 */
[----:B------:R-:W-:-:S07]  /*01e0*/  MOV R10, 0x200 ;  /* 0x00000200000a7802 */ /* 0x000fce0000000f00 */
[----:B------:R-:W-:Y:S05]  /*01f0*/  CALL.REL.NOINC `($__internal_0_$__cuda_sm20_div_rn_f64_full) ;  /* 0x0000000000147944 */ /* 0x000fea0003c00000 */
.L_x_1:
[----:B------:R-:W-:Y:S05]  /*0200*/  BSYNC.RECONVERGENT B0 ;  /* 0x0000000000007941 */ /* 0x000fea0003800200 */
.L_x_0:
[----:B------:R-:W0:Y:S02]  /*0210*/  LDC.64 R4, c[0x0][0x398] ;  /* 0x0000e600ff047b82 */ /* 0x000e240000000a00 */
[----:B0-----:R-:W-:-:S05]  /*0220*/  IMAD.WIDE R4, R0, 0x8, R4 ;  /* 0x0000000800047825 */ /* 0x001fca00078e0204 */
[----:B------:R-:W-:Y:S01]  /*0230*/  STG.E.64 desc[UR4][R4.64], R2 ;  /* 0x0000000204007986 */ /* 0x000fe2000c101b04 */
[----:B------:R-:W-:Y:S05]  /*0240*/  EXIT ;  /* 0x000000000000794d */ /* 0x000fea0003800000 */
        .weak           $__internal_0_$__cuda_sm20_div_rn_f64_full
        .type           $__internal_0_$__cuda_sm20_div_rn_f64_full,@function
        .size           $__internal_0_$__cuda_sm20_div_rn_f64_full,(.L_x_8 - $__internal_0_$__cuda_sm20_div_rn_f64_full)
$__internal_0_$__cuda_sm20_div_rn_f64_full:
[C---:B------:R-:W-:Y:S01]  /*0250*/  FSETP.GEU.AND P0, PT, |R5|.reuse, 1.469367938527859385e-39, PT ;  /* 0x001000000500780b */ /* 0x040fe20003f0e200 */
[----:B------:R-:W-:Y:S01]  /*0260*/  IMAD.MOV.U32 R16, RZ, RZ, 0x1 ;  /* 0x00000001ff107424 */ /* 0x000fe200078e00ff */
[----:B------:R-:W-:Y:S01]  /*0270*/  LOP3.LUT R2, R5, 0x800fffff, RZ, 0xc0, !PT ;  /* 0x800fffff05027812 */ /* 0x000fe200078ec0ff */
[----:B------:R-:W-:Y:S01]  /*0280*/  BSSY.RECONVERGENT B1, `(.L_x_2) ;  /* 0x0000055000017945 */ /* 0x000fe20003800200 */
[C---:B------:R-:W-:Y:S02]  /*0290*/  FSETP.GEU.AND P2, PT, |R7|.reuse, 1.469367938527859385e-39, PT ;  /* 0x001000000700780b */ /* 0x040fe40003f4e200 */
[----:B------:R-:W-:Y:S01]  /*02a0*/  LOP3.LUT R3, R2, 0x3ff00000, RZ, 0xfc, !PT ;  /* 0x3ff0000002037812 */ /* 0x000fe200078efcff */
[----:B------:R-:W-:Y:S01]  /*02b0*/  IMAD.MOV.U32 R2, RZ, RZ, R4 ;  /* 0x000000ffff027224 */ /* 0x000fe200078e0004 */
[----:B------:R-:W-:Y:S02]  /*02c0*/  LOP3.LUT R11, R7, 0x7ff00000, RZ, 0xc0, !PT ;  /* 0x7ff00000070b7812 */ /* 0x000fe400078ec0ff */
[----:B------:R-:W-:-:S03]  /*02d0*/  LOP3.LUT R14, R5, 0x7ff00000, RZ, 0xc0, !PT ;  /* 0x7ff00000050e7812 */ /* 0x000fc600078ec0ff */
[----:B------:R-:W-:Y:S01]  /*02e0*/  @!P0 DMUL R2, R4, 8.98846567431157953865e+307 ;  /* 0x7fe0000004028828 */ /* 0x000fe20000000000 */
[----:B------:R-:W-:-:S03]  /*02f0*/  ISETP.GE.U32.AND P1, PT, R11, R14, PT ;  /* 0x0000000e0b00720c */ /* 0x000fc60003f26070 */
[----:B------:R-:W-:Y:S01]  /*0300*/  @!P2 LOP3.LUT R12, R5, 0x7ff00000, RZ, 0xc0, !PT ;  /* 0x7ff00000050ca812 */ /* 0x000fe200078ec0ff */
[----:B------:R-:W-:Y:S01]  /*0310*/  @!P2 IMAD.MOV.U32 R18, RZ, RZ, RZ ;  /* 0x000000ffff12a224 */ /* 0x000fe200078e00ff */
[----:B------:R-:W0:Y:S02]  /*0320*/  MUFU.RCP64H R17, R3 ;  /* 0x0000000300117308 */ /* 0x000e240000001800 */
[----:B------:R-:W-:Y:S01]  /*0330*/  @!P2 ISETP.GE.U32.AND P3, PT, R11, R12, PT ;  /* 0x0000000c0b00a20c */ /* 0x000fe20003f66070 */
[----:B------:R-:W-:-:S05]  /*0340*/  IMAD.MOV.U32 R12, RZ, RZ, 0x1ca00000 ;  /* 0x1ca00000ff0c7424 */ /* 0x000fca00078e00ff */
[----:B------:R-:W-:-:S04]  /*0350*/  @!P2 SEL R13, R12, 0x63400000, !P3 ;  /* 0x634000000c0da807 */ /* 0x000fc80005800000 */
[----:B------:R-:W-:-:S04]  /*0360*/  @!P2 LOP3.LUT R13, R13, 0x80000000, R7, 0xf8, !PT ;  /* 0x800000000d0da812 */ /* 0x000fc800078ef807 */
[----:B------:R-:W-:Y:S01]  /*0370*/  @!P2 LOP3.LUT R19, R13, 0x100000, RZ, 0xfc, !PT ;  /* 0x001000000d13a812 */ /* 0x000fe200078efcff */
[----:B0-----:R-:W-:-:S08]  /*0380*/  DFMA R8, R16, -R2, 1 ;  /* 0x3ff000001008742b */ /* 0x001fd00000000802 */
[----:B------:R-:W-:-:S08]  /*0390*/  DFMA R8, R8, R8, R8 ;  /* 0x000000080808722b */ /* 0x000fd00000000008 */
[----:B------:R-:W-:Y:S01]  /*03a0*/  DFMA R16, R16, R8, R16 ;  /* 0x000000081010722b */ /* 0x000fe20000000010 */
[----:B------:R-:W-:Y:S01]  /*03b0*/  SEL R9, R12, 0x63400000, !P1 ;  /* 0x634000000c097807 */ /* 0x000fe20004800000 */
[----:B------:R-:W-:-:S03]  /*03c0*/  IMAD.MOV.U32 R8, RZ, RZ, R6 ;  /* 0x000000ffff087224 */ /* 0x000fc600078e0006 */
[----:B------:R-:W-:-:S03]  /*03d0*/  LOP3.LUT R9, R9, 0x800fffff, R7, 0xf8, !PT ;  /* 0x800fffff09097812 */ /* 0x000fc600078ef807 */
[----:B------:R-:W-:-:S03]  /*03e0*/  DFMA R20, R16, -R2, 1 ;  /* 0x3ff000001014742b */ /* 0x000fc60000000802 */
[----:B------:R-:W-:-:S05]  /*03f0*/  @!P2 DFMA R8, R8, 2, -R18 ;  /* 0x400000000808a82b */ /* 0x000fca0000000812 */
[----:B------:R-:W-:Y:S01]  /*0400*/  DFMA R16, R16, R20, R16 ;  /* 0x000000141010722b */ /* 0x000fe20000000010 */
[----:B------:R-:W-:Y:S02]  /*0410*/  IMAD.MOV.U32 R21, RZ, RZ, R11 ;  /* 0x000000ffff157224 */ /* 0x000fe400078e000b */
[----:B------:R-:W-:Y:S01]  /*0420*/  IMAD.MOV.U32 R20, RZ, RZ, R14 ;  /* 0x000000ffff147224 */ /* 0x000fe200078e000e */
[----:B------:R-:W-:Y:S02]  /*0430*/  @!P0 LOP3.LUT R20, R3, 0x7ff00000, RZ, 0xc0, !PT ;  /* 0x7ff0000003148812 */ /* 0x000fe400078ec0ff */
[----:B------:R-:W-:Y:S02]  /*0440*/  @!P2 LOP3.LUT R21, R9, 0x7ff00000, RZ, 0xc0, !PT ;  /* 0x7ff000000915a812 */ /* 0x000fe400078ec0ff */
[----:B------:R-:W-:Y:S01]  /*0450*/  DMUL R18, R16, R8 ;  /* 0x0000000810127228 */ /* 0x000fe20000000000 */
[----:B------:R-:W-:Y:S02]  /*0460*/  VIADD R22, R20, 0xffffffff ;  /* 0xffffffff14167836 */ /* 0x000fe40000000000 */
[----:B------:R-:W-:-:S05]  /*0470*/  VIADD R13, R21, 0xffffffff ;  /* 0xffffffff150d7836 */ /* 0x000fca0000000000 */
[----:B------:R-:W-:Y:S01]  /*0480*/  DFMA R14, R18, -R2, R8 ;  /* 0x80000002120e722b */ /* 0x000fe20000000008 */
[----:B------:R-:W-:-:S04]  /*0490*/  ISETP.GT.U32.AND P0, PT, R13, 0x7feffffe, PT ;  /* 0x7feffffe0d00780c */ /* 0x000fc80003f04070 */
[----:B------:R-:W-:-:S03]  /*04a0*/  ISETP.GT.U32.OR P0, PT, R22, 0x7feffffe, P0 ;  /* 0x7feffffe1600780c */ /* 0x000fc60000704470 */
[----:B------:R-:W-:-:S10]  /*04b0*/  DFMA R14, R16, R14, R18 ;  /* 0x0000000e100e722b */ /* 0x000fd40000000012 */
[----:B------:R-:W-:Y:S05]  /*04c0*/  @P0 BRA `(.L_x_3) ;  /* 0x00000000006c0947 */ /* 0x000fea0003800000 */
[----:B------:R-:W-:-:S04]  /*04d0*/  LOP3.LUT R16, R5, 0x7ff00000, RZ, 0xc0, !PT ;  /* 0x7ff0000005107812 */ /* 0x000fc800078ec0ff */
[CC--:B------:R-:W-:Y:S02]  /*04e0*/  VIADDMNMX R6, R11.reuse, -R16.reuse, 0xb9600000, !PT ;  /* 0xb96000000b067446 */ /* 0x0c0fe40007800910 */
[----:B------:R-:W-:Y:S02]  /*04f0*/  ISETP.GE.U32.AND P0, PT, R11, R16, PT ;  /* 0x000000100b00720c */ /* 0x000fe40003f06070 */
[----:B------:R-:W-:Y:S02]  /*0500*/  VIMNMX R6, PT, PT, R6, 0x46a00000, PT ;  /* 0x46a0000006067848 */ /* 0x000fe40003fe0100 */
[----:B------:R-:W-:-:S05]  /*0510*/  SEL R11, R12, 0x63400000, !P0 ;  /* 0x634000000c0b7807 */ /* 0x000fca0004000000 */
[----:B------:R-:W-:Y:S02]  /*0520*/  IMAD.IADD R11, R6, 0x1, -R11 ;  /* 0x00000001060b7824 */ /* 0x000fe400078e0a0b */
[----:B------:R-:W-:Y:S02]  /*0530*/  IMAD.MOV.U32 R6, RZ, RZ, RZ ;  /* 0x000000ffff067224 */ /* 0x000fe400078e00ff */
[----:B------:R-:W-:-:S06]  /*0540*/  VIADD R7, R11, 0x7fe00000 ;  /* 0x7fe000000b077836 */ /* 0x000fcc0000000000 */
[----:B------:R-:W-:-:S10]  /*0550*/  DMUL R12, R14, R6 ;  /* 0x000000060e0c7228 */ /* 0x000fd40000000000 */
[----:B------:R-:W-:-:S13]  /*0560*/  FSETP.GTU.AND P0, PT, |R13|, 1.469367938527859385e-39, PT ;  /* 0x001000000d00780b */ /* 0x000fda0003f0c200 */
[----:B------:R-:W-:Y:S05]  /*0570*/  @P0 BRA `(.L_x_4) ;  /* 0x0000000000940947 */ /* 0x000fea0003800000 */
[----:B------:R-:W-:Y:S01]  /*0580*/  DFMA R2, R14, -R2, R8 ;  /* 0x800000020e02722b */ /* 0x000fe20000000008 */
[----:B------:R-:W-:-:S09]  /*0590*/  IMAD.MOV.U32 R6, RZ, RZ, RZ ;  /* 0x000000ffff067224 */ /* 0x000fd200078e00ff */
[C---:B------:R-:W-:Y:S02]  /*05a0*/  FSETP.NEU.AND P0, PT, R3.reuse, RZ, PT ;  /* 0x000000ff0300720b */ /* 0x040fe40003f0d000 */
[----:B------:R-:W-:-:S04]  /*05b0*/  LOP3.LUT R5, R3, 0x80000000, R5, 0x48, !PT ;  /* 0x8000000003057812 */ /* 0x000fc800078e4805 */
[----:B------:R-:W-:-:S07]  /*05c0*/  LOP3.LUT R7, R5, R7, RZ, 0xfc, !PT ;  /* 0x0000000705077212 */ /* 0x000fce00078efcff */
[----:B------:R-:W-:Y:S05]  /*05d0*/  @!P0 BRA `(.L_x_4) ;  /* 0x00000000007c8947 */ /* 0x000fea0003800000 */
[----:B------:R-:W-:Y:S01]  /*05e0*/  IMAD.MOV R3, RZ, RZ, -R11 ;  /* 0x000000ffff037224 */ /* 0x000fe200078e0a0b */
[----:B------:R-:W-:Y:S01]  /*05f0*/  DMUL.RP R6, R14, R6 ;  /* 0x000000060e067228 */ /* 0x000fe20000008000 */
[----:B------:R-:W-:Y:S01]  /*0600*/  IMAD.MOV.U32 R2, RZ, RZ, RZ ;  /* 0x000000ffff027224 */ /* 0x000fe200078e00ff */
[----:B------:R-:W-:-:S05]  /*0610*/  IADD3 R11, PT, PT, -R11, -0x43300000, RZ ;  /* 0xbcd000000b0b7810 */ /* 0x000fca0007ffe1ff */
[----:B------:R-:W-:-:S03]  /*0620*/  DFMA R2, R12, -R2, R14 ;  /* 0x800000020c02722b */ /* 0x000fc6000000000e */
[----:B------:R-:W-:-:S07]  /*0630*/  LOP3.LUT R5, R7, R5, RZ, 0x3c, !PT ;  /* 0x0000000507057212 */ /* 0x000fce00078e3cff */
[----:B------:R-:W-:-:S04]  /*0640*/  FSETP.NEU.AND P0, PT, |R3|, R11, PT ;  /* 0x0000000b0300720b */ /* 0x000fc80003f0d200 */
[----:B------:R-:W-:Y:S02]  /*0650*/  FSEL R12, R6, R12, !P0 ;  /* 0x0000000c060c7208 */ /* 0x000fe40004000000 */
[----:B------:R-:W-:Y:S01]  /*0660*/  FSEL R13, R5, R13, !P0 ;  /* 0x0000000d050d7208 */ /* 0x000fe20004000000 */
[----:B------:R-:W-:Y:S06]  /*0670*/  BRA `(.L_x_4) ;  /* 0x0000000000547947 */ /* 0x000fec0003800000 */
.L_x_3:
[----:B------:R-:W-:-:S14]  /*0680*/  DSETP.NAN.AND P0, PT, R6, R6, PT ;  /* 0x000000060600722a */ /* 0x000fdc0003f08000 */
[----:B------:R-:W-:Y:S05]  /*0690*/  @P0 BRA `(.L_x_5) ;  /* 0x0000000000440947 */ /* 0x000fea0003800000 */
[----:B------:R-:W-:-:S14]  /*06a0*/  DSETP.NAN.AND P0, PT, R4, R4, PT ;  /* 0x000000040400722a */ /* 0x000fdc0003f08000 */
[----:B------:R-:W-:Y:S05]  /*06b0*/  @P0 BRA `(.L_x_6) ;  /* 0x0000000000300947 */ /* 0x000fea0003800000 */
[----:B------:R-:W-:Y:S01]  /*06c0*/  ISETP.NE.AND P0, PT, R21, R20, PT ;  /* 0x000000141500720c */ /* 0x000fe20003f05270 */
[----:B------:R-:W-:Y:S02]  /*06d0*/  IMAD.MOV.U32 R12, RZ, RZ, 0x0 ;  /* 0x00000000ff0c7424 */ /* 0x000fe400078e00ff */
[----:B------:R-:W-:-:S10]  /*06e0*/  IMAD.MOV.U32 R13, RZ, RZ, -0x80000 ;  /* 0xfff80000ff0d7424 */ /* 0x000fd400078e00ff */
[----:B------:R-:W-:Y:S05]  /*06f0*/  @!P0 BRA `(.L_x_4) ;  /* 0x0000000000348947 */ /* 0x000fea0003800000 */
[----:B------:R-:W-:Y:S02]  /*0700*/  ISETP.NE.AND P0, PT, R21, 0x7ff00000, PT ;  /* 0x7ff000001500780c */ /* 0x000fe40003f05270 */
[----:B------:R-:W-:Y:S02]  /*0710*/  LOP3.LUT R13, R7, 0x80000000, R5, 0x48, !PT ;  /* 0x80000000070d7812 */ /* 0x000fe400078e4805 */
[----:B------:R-:W-:-:S13]  /*0720*/  ISETP.EQ.OR P0, PT, R20, RZ, !P0 ;  /* 0x000000ff1400720c */ /* 0x000fda0004702670 */
[----:B------:R-:W-:Y:S01]  /*0730*/  @P0 LOP3.LUT R2, R13, 0x7ff00000, RZ, 0xfc, !PT ;  /* 0x7ff000000d020812 */ /* 0x000fe200078efcff */
[----:B------:R-:W-:Y:S02]  /*0740*/  @!P0 IMAD.MOV.U32 R12, RZ, RZ, RZ ;  /* 0x000000ffff0c8224 */ /* 0x000fe400078e00ff */
[----:B------:R-:W-:Y:S02]  /*0750*/  @P0 IMAD.MOV.U32 R12, RZ, RZ, RZ ;  /* 0x000000ffff0c0224 */ /* 0x000fe400078e00ff */
[----:B------:R-:W-:Y:S01]  /*0760*/  @P0 IMAD.MOV.U32 R13, RZ, RZ, R2 ;  /* 0x000000ffff0d0224 */ /* 0x000fe200078e0002 */
[----:B------:R-:W-:Y:S06]  /*0770*/  BRA `(.L_x_4) ;  /* 0x0000000000147947 */ /* 0x000fec0003800000 */
.L_x_6:
[----:B------:R-:W-:Y:S01]  /*0780*/  LOP3.LUT R13, R5, 0x80000, RZ, 0xfc, !PT ;  /* 0x00080000050d7812 */ /* 0x000fe200078efcff */
[----:B------:R-:W-:Y:S01]  /*0790*/  IMAD.MOV.U32 R12, RZ, RZ, R4 ;  /* 0x000000ffff0c7224 */ /* 0x000fe200078e0004 */
[----:B------:R-:W-:Y:S06]  /*07a0*/  BRA `(.L_x_4) ;  /* 0x0000000000087947 */ /* 0x000fec0003800000 */
.L_x_5:
[----:B------:R-:W-:Y:S01]  /*07b0*/  LOP3.LUT R13, R7, 0x80000, RZ, 0xfc, !PT ;  /* 0x00080000070d7812 */ /* 0x000fe200078efcff */
[----:B------:R-:W-:-:S07]  /*07c0*/  IMAD.MOV.U32 R12, RZ, RZ, R6 ;  /* 0x000000ffff0c7224 */ /* 0x000fce00078e0006 */
.L_x_4:
[----:B------:R-:W-:Y:S05]  /*07d0*/  BSYNC.RECONVERGENT B1 ;  /* 0x0000000000017941 */ /* 0x000fea0003800200 */
.L_x_2:
[----:B------:R-:W-:Y:S02]  /*07e0*/  IMAD.MOV.U32 R11, RZ, RZ, 0x0 ;  /* 0x00000000ff0b7424 */ /* 0x000fe400078e00ff */
[----:B------:R-:W-:Y:S02]  /*07f0*/  IMAD.MOV.U32 R2, RZ, RZ, R12 ;  /* 0x000000ffff027224 */ /* 0x000fe400078e000c */
[----:B------:R-:W-:Y:S01]  /*0800*/  IMAD.MOV.U32 R3, RZ, RZ, R13 ;  /* 0x000000ffff037224 */ /* 0x000fe200078e000d */
[----:B------:R-:W-:Y:S06]  /*0810*/  RET.REL.NODEC R10 `(_Z11rdiv_doubleiPdS_S_) ;  /* 0xfffffff40af87950 */ /* 0x000fec0003c3ffff */
.L_x_7:
[----:B------:R-:W-:-:S00]  /*0820*/  BRA `(.L_x_7) ;  /* 0xfffffffc00fc7947 */ /* 0x000fc0000383ffff */
[----:B------:R-:W-:-:S00]  /*0830*/  NOP ;  /* 0x0000000000007918 */ /* 0x000fc00000000000 */
        /* <DEDUP_REMOVED lines=12> */
.L_x_8:


//--------------------- .nv.shared.reserved.0     --------------------------
	.section	.nv.shared.reserved.0,"aw",@nobits
	.weak		__nv_reservedSMEM_offset_0_alias
	.size		__nv_reservedSMEM_offset_0_alias, 0, 64
	.other		__nv_reservedSMEM_offset_0_alias,@"STO_CUDA_RESERVED_SHARED STV_DEFAULT"
__nv_reservedSMEM_offset_0_alias:
	.zero		0
	.zero		64


//--------------------- .nv.constant0._Z11rdiv_doubleiPdS_S_ --------------------------
	.section	.nv.constant0._Z11rdiv_doubleiPdS_S_,"a",@progbits
	.sectionflags	@""
	.align	4
.nv.constant0._Z11rdiv_doubleiPdS_S_:
	.zero		928


//--------------------- SYMBOLS --------------------------

	.type		.nv.reservedSmem.offset0,@object
	.size		.nv.reservedSmem.offset0,0x4
